//
// Generated by NVIDIA NVVM Compiler
//
// Compiler Build ID: CL-36424714
// Cuda compilation tools, release 13.0, V13.0.88
// Based on NVVM 20.0.0
//

.version 9.0
.target sm_100
.address_size 64

	// .globl	_Z6matrixPfS_ii
.extern .shared .align 16 .b8 mat[];

.visible .entry _Z6matrixPfS_ii(
	.param .u64 .ptr .align 1 _Z6matrixPfS_ii_param_0,
	.param .u64 .ptr .align 1 _Z6matrixPfS_ii_param_1,
	.param .u32 _Z6matrixPfS_ii_param_2,
	.param .u32 _Z6matrixPfS_ii_param_3
)
{
	.reg .b32 	%r<8>;
	.reg .b32 	%f<4>;
	.reg .b64 	%rd<8>;

	ld.param.u64 	%rd1, [_Z6matrixPfS_ii_param_0];
	ld.param.u64 	%rd2, [_Z6matrixPfS_ii_param_1];
	ld.param.u32 	%r1, [_Z6matrixPfS_ii_param_2];
	cvta.to.global.u64 	%rd3, %rd2;
	cvta.to.global.u64 	%rd4, %rd1;
	mov.u32 	%r2, %tid.x;
	mov.u32 	%r3, %tid.y;
	mad.lo.s32 	%r4, %r1, %r2, %r3;
	mul.wide.s32 	%rd5, %r4, 4;
	add.s64 	%rd6, %rd4, %rd5;
	ld.global.f32 	%f1, [%rd6];
	shl.b32 	%r5, %r4, 2;
	mov.u32 	%r6, mat;
	add.s32 	%r7, %r6, %r5;
	st.shared.f32 	[%r7], %f1;
	bar.sync 	0;
	ld.shared.f32 	%f2, [%r7];
	div.rn.f32 	%f3, %f2, 0f41200000;
	st.shared.f32 	[%r7], %f3;
	add.s64 	%rd7, %rd3, %rd5;
	st.global.f32 	[%rd7], %f3;
	ret;

}


// ===== COMPILED SASS (sm_100) =====

	.target	sm_100

	.elftype	@"ET_EXEC"


//--------------------- .note.nv.tkinfo           --------------------------
	.section	.note.nv.tkinfo,"",@"SHT_NOTE"
	.sectionflags	@"SHF_NOTE_NV_TKINFO"
	.tkinfo
        /*0018*/ 	.word	0x00000002
        /*0030*/ 	.string	""
        /*0030*/ 	.string	"ptxas"
        /*0030*/ 	.string	"Cuda compilation tools, release 13.0, V13.0.88"
        /*0030*/ 	.string	"Build cuda_13.0.r13.0/compiler.36424714_0"
        /*0030*/ 	.string	"-arch sm_100 -m 64 "



//--------------------- .note.nv.cuinfo           --------------------------
	.section	.note.nv.cuinfo,"",@"SHT_NOTE"
	.sectionflags	@"SHF_NOTE_NV_CUINFO"
        /*0018*/ 	.short	0x0002
        /*001a*/ 	.short	0x0064
        /*001c*/ 	.short	0x0082
	.zero		2


//--------------------- .nv.info                  --------------------------
	.section	.nv.info,"",@"SHT_CUDA_INFO"
	.align	4


	//----- nvinfo : EIATTR_REGCOUNT
	.align		4
        /*0000*/ 	.byte	0x04, 0x2f
        /*0002*/ 	.short	(.L_1 - .L_0)
	.align		4
.L_0:
        /*0004*/ 	.word	index@(_Z6matrixPfS_ii)
        /*0008*/ 	.word	0x0000000e


	//----- nvinfo : EIATTR_FRAME_SIZE
	.align		4
.L_1:
        /*000c*/ 	.byte	0x04, 0x11
        /*000e*/ 	.short	(.L_3 - .L_2)
	.align		4
.L_2:
        /*0010*/ 	.word	index@($__internal_0_$__cuda_sm3x_div_rn_noftz_f32_slowpath)
        /*0014*/ 	.word	0x00000000


	//----- nvinfo : EIATTR_FRAME_SIZE
	.align		4
.L_3:
        /*0018*/ 	.byte	0x04, 0x11
        /*001a*/ 	.short	(.L_5 - .L_4)
	.align		4
.L_4:
        /*001c*/ 	.word	index@(_Z6matrixPfS_ii)
        /*0020*/ 	.word	0x00000000


	//----- nvinfo : EIATTR_MIN_STACK_SIZE
	.align		4
.L_5:
        /*0024*/ 	.byte	0x04, 0x12
        /*0026*/ 	.short	(.L_7 - .L_6)
	.align		4
.L_6:
        /*0028*/ 	.word	index@(_Z6matrixPfS_ii)
        /*002c*/ 	.word	0x00000000
.L_7:


//--------------------- .nv.compat                --------------------------
	.section	.nv.compat,"",@"SHT_CUDA_COMPAT_INFO"
	.align	4
        /*0000*/ 	.byte	0x02, 0x09, 0x00, 0x00, 0x02, 0x02, 0x01, 0x00, 0x02, 0x05, 0x05, 0x00, 0x03, 0x07, 0x01, 0x01
        /*0010*/ 	.byte	0x02, 0x03, 0x00, 0x00, 0x02, 0x06, 0x01, 0x00, 0x04, 0x0b, 0x08, 0x00, 0x01, 0x00, 0x00, 0x00
        /*0020*/ 	.byte	0x00, 0x00, 0x00, 0x00


//--------------------- .nv.info._Z6matrixPfS_ii  --------------------------
	.section	.nv.info._Z6matrixPfS_ii,"",@"SHT_CUDA_INFO"
	.sectionflags	@""
	.align	4


	//----- nvinfo : EIATTR_CUDA_API_VERSION
	.align		4
        /*0000*/ 	.byte	0x04, 0x37
        /*0002*/ 	.short	(.L_9 - .L_8)
.L_8:
        /*0004*/ 	.word	0x00000082


	//----- nvinfo : EIATTR_KPARAM_INFO
	.align		4
.L_9:
        /*0008*/ 	.byte	0x04, 0x17
        /*000a*/ 	.short	(.L_11 - .L_10)
.L_10:
        /*000c*/ 	.word	0x00000000
        /*0010*/ 	.short	0x0003
        /*0012*/ 	.short	0x0014
        /*0014*/ 	.byte	0x00, 0xf0, 0x11, 0x00


	//----- nvinfo : EIATTR_KPARAM_INFO
	.align		4
.L_11:
        /*0018*/ 	.byte	0x04, 0x17
        /*001a*/ 	.short	(.L_13 - .L_12)
.L_12:
        /*001c*/ 	.word	0x00000000
        /*0020*/ 	.short	0x0002
        /*0022*/ 	.short	0x0010
        /*0024*/ 	.byte	0x00, 0xf0, 0x11, 0x00


	//----- nvinfo : EIATTR_KPARAM_INFO
	.align		4
.L_13:
        /*0028*/ 	.byte	0x04, 0x17
        /*002a*/ 	.short	(.L_15 - .L_14)
.L_14:
        /*002c*/ 	.word	0x00000000
        /*0030*/ 	.short	0x0001
        /*0032*/ 	.short	0x0008
        /*0034*/ 	.byte	0x00, 0xf5, 0x21, 0x00


	//----- nvinfo : EIATTR_KPARAM_INFO
	.align		4
.L_15:
        /*0038*/ 	.byte	0x04, 0x17
        /*003a*/ 	.short	(.L_17 - .L_16)
.L_16:
        /*003c*/ 	.word	0x00000000
        /*0040*/ 	.short	0x0000
        /*0042*/ 	.short	0x0000
        /*0044*/ 	.byte	0x00, 0xf5, 0x21, 0x00


	//----- nvinfo : EIATTR_SPARSE_MMA_MASK
	.align		4
.L_17:
        /*0048*/ 	.byte	0x03, 0x50
        /*004a*/ 	.short	0x0000


	//----- nvinfo : EIATTR_MAXREG_COUNT
	.align		4
        /*004c*/ 	.byte	0x03, 0x1b
        /*004e*/ 	.short	0x00ff


	//----- nvinfo : EIATTR_NUM_BARRIERS
	.align		4
        /*0050*/ 	.byte	0x02, 0x4c
        /*0052*/ 	.byte	0x01
	.zero		1


	//----- nvinfo : EIATTR_MERCURY_ISA_VERSION
	.align		4
        /*0054*/ 	.byte	0x03, 0x5f
        /*0056*/ 	.short	0x0101


	//----- nvinfo : EIATTR_VRC_CTA_INIT_COUNT
	.align		4
        /*0058*/ 	.byte	0x02, 0x4a
	.zero		1
	.zero		1


	//----- nvinfo : EIATTR_EXIT_INSTR_OFFSETS
	.align		4
        /*005c*/ 	.byte	0x04, 0x1c
        /*005e*/ 	.short	(.L_19 - .L_18)


	//   ....[0]....
.L_18:
        /*0060*/ 	.word	0x00000210


	//----- nvinfo : EIATTR_CRS_STACK_SIZE
	.align		4
.L_19:
        /*0064*/ 	.byte	0x04, 0x1e
        /*0066*/ 	.short	(.L_21 - .L_20)
.L_20:
        /*0068*/ 	.word	0x00000000


	//----- nvinfo : EIATTR_CBANK_PARAM_SIZE
	.align		4
.L_21:
        /*006c*/ 	.byte	0x03, 0x19
        /*006e*/ 	.short	0x0018


	//----- nvinfo : EIATTR_PARAM_CBANK
	.align		4
        /*0070*/ 	.byte	0x04, 0x0a
        /*0072*/ 	.short	(.L_23 - .L_22)
	.align		4
.L_22:
        /*0074*/ 	.word	index@(.nv.constant0._Z6matrixPfS_ii)
        /*0078*/ 	.short	0x0380
        /*007a*/ 	.short	0x0018


	//----- nvinfo : EIATTR_SW_WAR
	.align		4
.L_23:
        /*007c*/ 	.byte	0x04, 0x36
        /*007e*/ 	.short	(.L_25 - .L_24)
.L_24:
        /*0080*/ 	.word	0x00000008
.L_25:


//--------------------- .nv.callgraph             --------------------------
	.section	.nv.callgraph,"",@"SHT_CUDA_CALLGRAPH"
	.align	4
	.sectionentsize	8
	.align		4
        /*0000*/ 	.word	0x00000000
	.align		4
        /*0004*/ 	.word	0xffffffff
	.align		4
        /*0008*/ 	.word	0x00000000
	.align		4
        /*000c*/ 	.word	0xfffffffe
	.align		4
        /*0010*/ 	.word	0x00000000
	.align		4
        /*0014*/ 	.word	0xfffffffd
	.align		4
        /*0018*/ 	.word	0x00000000
	.align		4
        /*001c*/ 	.word	0xfffffffc


//--------------------- .text._Z6matrixPfS_ii     --------------------------
	.section	.text._Z6matrixPfS_ii,"ax",@progbits
	.align	128
        .global         _Z6matrixPfS_ii
        .type           _Z6matrixPfS_ii,@function
        .size           _Z6matrixPfS_ii,(.L_x_15 - _Z6matrixPfS_ii)
        .other          _Z6matrixPfS_ii,@"STO_CUDA_ENTRY STV_DEFAULT"
_Z6matrixPfS_ii:
.text._Z6matrixPfS_ii:
[----:B------:R-:W-:Y:S01]  /*0000*/  LDC R1, c[0x0][0x37c] ;  /* 0x0000df00ff017b82 */ /* 0x000fe20000000800 */
[----:B------:R-:W0:Y:S07]  /*0010*/  S2R R2, SR_TID.X ;  /* 0x0000000000027919 */ /* 0x000e2e0000002100 */
[----:B------:R-:W1:Y:S01]  /*0020*/  LDC.64 R4, c[0x0][0x380] ;  /* 0x0000e000ff047b82 */ /* 0x000e620000000a00 */
[----:B------:R-:W0:Y:S01]  /*0030*/  LDCU UR4, c[0x0][0x390] ;  /* 0x00007200ff0477ac */ /* 0x000e220008000800 */
[----:B------:R-:W0:Y:S01]  /*0040*/  S2R R3, SR_TID.Y ;  /* 0x0000000000037919 */ /* 0x000e220000002200 */
[----:B------:R-:W2:Y:S01]  /*0050*/  LDCU.64 UR6, c[0x0][0x358] ;  /* 0x00006b00ff0677ac */ /* 0x000ea20008000a00 */
[----:B0-----:R-:W-:-:S04]  /*0060*/  IMAD R2, R2, UR4, R3 ;  /* 0x0000000402027c24 */ /* 0x001fc8000f8e0203 */
[----:B-1----:R-:W-:-:S06]  /*0070*/  IMAD.WIDE R4, R2, 0x4, R4 ;  /* 0x0000000402047825 */ /* 0x002fcc00078e0204 */
[----:B--2---:R0:W2:Y:S01]  /*0080*/  LDG.E R4, desc[UR6][R4.64] ;  /* 0x0000000604047981 */ /* 0x0040a2000c1e1900 */
[----:B------:R-:W1:Y:S01]  /*0090*/  S2UR UR5, SR_CgaCtaId ;  /* 0x00000000000579c3 */ /* 0x000e620000008800 */
[----:B------:R-:W-:Y:S01]  /*00a0*/  UMOV UR4, 0x400 ;  /* 0x0000040000047882 */ /* 0x000fe20000000000 */
[----:B------:R-:W-:Y:S01]  /*00b0*/  IMAD.MOV.U32 R7, RZ, RZ, 0x3dcccccd ;  /* 0x3dcccccdff077424 */ /* 0x000fe200078e00ff */
[----:B------:R-:W-:Y:S01]  /*00c0*/  BSSY.RECONVERGENT B1, `(.L_x_0) ;  /* 0x0000010000017945 */ /* 0x000fe20003800200 */
[----:B------:R-:W-:-:S04]  /*00d0*/  IMAD.MOV.U32 R6, RZ, RZ, 0x41200000 ;  /* 0x41200000ff067424 */ /* 0x000fc800078e00ff */
[----:B------:R-:W-:-:S04]  /*00e0*/  FFMA R6, R7, -R6, 1 ;  /* 0x3f80000007067423 */ /* 0x000fc80000000806 */
[----:B0-----:R-:W-:Y:S01]  /*00f0*/  FFMA R5, R6, R7, 0.10000000149011611938 ;  /* 0x3dcccccd06057423 */ /* 0x001fe20000000007 */
[----:B-1----:R-:W-:-:S06]  /*0100*/  ULEA UR4, UR5, UR4, 0x18 ;  /* 0x0000000405047291 */ /* 0x002fcc000f8ec0ff */
[----:B------:R-:W-:-:S05]  /*0110*/  LEA R3, R2, UR4, 0x2 ;  /* 0x0000000402037c11 */ /* 0x000fca000f8e10ff */
[----:B--2---:R-:W-:Y:S01]  /*0120*/  STS [R3], R4 ;  /* 0x0000000403007388 */ /* 0x004fe20000000800 */
[----:B------:R-:W-:Y:S06]  /*0130*/  BAR.SYNC.DEFER_BLOCKING 0x0 ;  /* 0x0000000000007b1d */ /* 0x000fec0000010000 */
[----:B------:R-:W0:Y:S02]  /*0140*/  LDS R0, [R3] ;  /* 0x0000000003007984 */ /* 0x000e240000000800 */
[----:B0-----:R-:W0:Y:S01]  /*0150*/  FCHK P0, R0, 10 ;  /* 0x4120000000007902 */ /* 0x001e220000000000 */
[----:B------:R-:W-:-:S04]  /*0160*/  FFMA R6, R0, R5, RZ ;  /* 0x0000000500067223 */ /* 0x000fc800000000ff */
[----:B------:R-:W-:-:S04]  /*0170*/  FFMA R7, R6, -10, R0 ;  /* 0xc120000006077823 */ /* 0x000fc80000000000 */
[----:B------:R-:W-:Y:S01]  /*0180*/  FFMA R6, R5, R7, R6 ;  /* 0x0000000705067223 */ /* 0x000fe20000000006 */
[----:B0-----:R-:W-:Y:S06]  /*0190*/  @!P0 BRA `(.L_x_1) ;  /* 0x0000000000088947 */ /* 0x001fec0003800000 */
[----:B------:R-:W-:-:S07]  /*01a0*/  MOV R4, 0x1c0 ;  /* 0x000001c000047802 */ /* 0x000fce0000000f00 */
[----:B------:R-:W-:Y:S05]  /*01b0*/  CALL.REL.NOINC `($__internal_0_$__cuda_sm3x_div_rn_noftz_f32_slowpath) ;  /* 0x0000000000187944 */ /* 0x000fea0003c00000 */
.L_x_1:
[----:B------:R-:W-:Y:S05]  /*01c0*/  BSYNC.RECONVERGENT B1 ;  /* 0x0000000000017941 */ /* 0x000fea0003800200 */
.L_x_0:
[----:B------:R-:W0:Y:S01]  /*01d0*/  LDC.64 R4, c[0x0][0x388] ;  /* 0x0000e200ff047b82 */ /* 0x000e220000000a00 */
[----:B------:R-:W-:Y:S01]  /*01e0*/  STS [R3], R6 ;  /* 0x0000000603007388 */ /* 0x000fe20000000800 */
[----:B0-----:R-:W-:-:S05]  /*01f0*/  IMAD.WIDE R4, R2, 0x4, R4 ;  /* 0x0000000402047825 */ /* 0x001fca00078e0204 */
[----:B------:R-:W-:Y:S01]  /*0200*/  STG.E desc[UR6][R4.64], R6 ;  /* 0x0000000604007986 */ /* 0x000fe2000c101906 */
[----:B------:R-:W-:Y:S05]  /*0210*/  EXIT ;  /* 0x000000000000794d */ /* 0x000fea0003800000 */
        .weak           $__internal_0_$__cuda_sm3x_div_rn_noftz_f32_slowpath
        .type           $__internal_0_$__cuda_sm3x_div_rn_noftz_f32_slowpath,@function
        .size           $__internal_0_$__cuda_sm3x_div_rn_noftz_f32_slowpath,(.L_x_15 - $__internal_0_$__cuda_sm3x_div_rn_noftz_f32_slowpath)
$__internal_0_$__cuda_sm3x_div_rn_noftz_f32_slowpath:
[--C-:B------:R-:W-:Y:S01]  /*0220*/  SHF.R.U32.HI R5, RZ, 0x17, R0.reuse ;  /* 0x00000017ff057819 */ /* 0x100fe20000011600 */
[----:B------:R-:W-:Y:S04]  /*0230*/  BSSY.RECONVERGENT B0, `(.L_x_2) ;  /* 0x000005c000007945 */ /* 0x000fe80003800200 */
[----:B------:R-:W-:Y:S01]  /*0240*/  BSSY.RELIABLE B2, `(.L_x_3) ;  /* 0x000001a000027945 */ /* 0x000fe20003800100 */
[----:B------:R-:W-:Y:S01]  /*0250*/  IMAD.MOV.U32 R6, RZ, RZ, R0 ;  /* 0x000000ffff067224 */ /* 0x000fe200078e0000 */
[----:B------:R-:W-:-:S05]  /*0260*/  LOP3.LUT R5, R5, 0xff, RZ, 0xc0, !PT ;  /* 0x000000ff05057812 */ /* 0x000fca00078ec0ff */
[----:B------:R-:W-:-:S05]  /*0270*/  VIADD R8, R5, 0xffffffff ;  /* 0xffffffff05087836 */ /* 0x000fca0000000000 */
[----:B------:R-:W-:-:S13]  /*0280*/  ISETP.GT.U32.OR P0, PT, R8, 0xfd, !PT ;  /* 0x000000fd0800780c */ /* 0x000fda0007f04470 */
[----:B------:R-:W-:Y:S01]  /*0290*/  @!P0 IMAD.MOV.U32 R7, RZ, RZ, RZ ;  /* 0x000000ffff078224 */ /* 0x000fe200078e00ff */
[----:B------:R-:W-:Y:S06]  /*02a0*/  @!P0 BRA `(.L_x_4) ;  /* 0x00000000004c8947 */ /* 0x000fec0003800000 */
[----:B------:R-:W-:-:S13]  /*02b0*/  FSETP.GTU.FTZ.AND P0, PT, |R0|, +INF , PT ;  /* 0x7f8000000000780b */ /* 0x000fda0003f1c200 */
[----:B------:R-:W-:Y:S05]  /*02c0*/  @P0 BREAK.RELIABLE B2 ;  /* 0x0000000000020942 */ /* 0x000fea0003800100 */
[----:B------:R-:W-:Y:S05]  /*02d0*/  @P0 BRA `(.L_x_5) ;  /* 0x0000000400400947 */ /* 0x000fea0003800000 */
[----:B------:R-:W-:-:S05]  /*02e0*/  IMAD.MOV.U32 R7, RZ, RZ, 0x41200000 ;  /* 0x41200000ff077424 */ /* 0x000fca00078e00ff */
[----:B------:R-:W-:-:S13]  /*02f0*/  LOP3.LUT P0, RZ, R7, 0x7fffffff, R6, 0xc8, !PT ;  /* 0x7fffffff07ff7812 */ /* 0x000fda000780c806 */
[----:B------:R-:W-:Y:S05]  /*0300*/  @!P0 BREAK.RELIABLE B2 ;  /* 0x0000000000028942 */ /* 0x000fea0003800100 */
[----:B------:R-:W-:Y:S05]  /*0310*/  @!P0 BRA `(.L_x_6) ;  /* 0x0000000400288947 */ /* 0x000fea0003800000 */
[----:B------:R-:W-:-:S13]  /*0320*/  LOP3.LUT P0, RZ, R6, 0x7fffffff, RZ, 0xc0, !PT ;  /* 0x7fffffff06ff7812 */ /* 0x000fda000780c0ff */
[----:B------:R-:W-:Y:S05]  /*0330*/  @!P0 BREAK.RELIABLE B2 ;  /* 0x0000000000028942 */ /* 0x000fea0003800100 */
[----:B------:R-:W-:Y:S05]  /*0340*/  @!P0 BRA `(.L_x_7) ;  /* 0x0000000400148947 */ /* 0x000fea0003800000 */
[----:B------:R-:W-:Y:S02]  /*0350*/  FSETP.NEU.FTZ.AND P0, PT, |R0|, +INF , PT ;  /* 0x7f8000000000780b */ /* 0x000fe40003f1d200 */
[----:B------:R-:W-:-:S04]  /*0360*/  LOP3.LUT P1, RZ, R7, 0x7fffffff, RZ, 0xc0, !PT ;  /* 0x7fffffff07ff7812 */ /* 0x000fc8000782c0ff */
[----:B------:R-:W-:-:S13]  /*0370*/  PLOP3.LUT P0, PT, P0, P1, PT, 0x2f, 0xf2 ;  /* 0x0000000000f2781c */ /* 0x000fda0000702577 */
[----:B------:R-:W-:Y:S05]  /*0380*/  @P0 BREAK.RELIABLE B2 ;  /* 0x0000000000020942 */ /* 0x000fea0003800100 */
[----:B------:R-:W-:Y:S05]  /*0390*/  @P0 BRA `(.L_x_8) ;  /* 0x0000000000f40947 */ /* 0x000fea0003800000 */
[----:B------:R-:W-:-:S13]  /*03a0*/  ISETP.GE.AND P0, PT, R8, RZ, PT ;  /* 0x000000ff0800720c */ /* 0x000fda0003f06270 */
[----:B------:R-:W-:Y:S02]  /*03b0*/  @P0 IMAD.MOV.U32 R7, RZ, RZ, RZ ;  /* 0x000000ffff070224 */ /* 0x000fe400078e00ff */
[----:B------:R-:W-:Y:S01]  /*03c0*/  @!P0 FFMA R6, R0, 1.84467440737095516160e+19, RZ ;  /* 0x5f80000000068823 */ /* 0x000fe200000000ff */
[----:B------:R-:W-:-:S07]  /*03d0*/  @!P0 IMAD.MOV.U32 R7, RZ, RZ, -0x40 ;  /* 0xffffffc0ff078424 */ /* 0x000fce00078e00ff */
.L_x_4:
[----:B------:R-:W-:Y:S05]  /*03e0*/  BSYNC.RELIABLE B2 ;  /* 0x0000000000027941 */ /* 0x000fea0003800100 */
.L_x_3:
[----:B------:R-:W-:Y:S01]  /*03f0*/  UMOV UR4, 0x41200000 ;  /* 0x4120000000047882 */ /* 0x000fe20000000000 */
[----:B------:R-:W-:Y:S01]  /*0400*/  VIADD R5, R5, 0xffffff81 ;  /* 0xffffff8105057836 */ /* 0x000fe20000000000 */
[----:B------:R-:W-:Y:S01]  /*0410*/  UIADD3 UR4, UPT, UPT, UR4, -0x1800000, URZ ;  /* 0xfe80000004047890 */ /* 0x000fe2000fffe0ff */
[----:B------:R-:W-:Y:S02]  /*0420*/  BSSY.RECONVERGENT B2, `(.L_x_9) ;  /* 0x0000033000027945 */ /* 0x000fe40003800200 */
[----:B------:R-:W-:Y:S01]  /*0430*/  IMAD R0, R5, -0x800000, R6 ;  /* 0xff80000005007824 */ /* 0x000fe200078e0206 */
[----:B------:R-:W-:Y:S02]  /*0440*/  IADD3 R7, PT, PT, R7, -0x3, R5 ;  /* 0xfffffffd07077810 */ /* 0x000fe40007ffe005 */
[----:B------:R-:W-:-:S03]  /*0450*/  FADD.FTZ R9, -RZ, -UR4 ;  /* 0x80000004ff097e21 */ /* 0x000fc60008010100 */
[----:B------:R-:W0:Y:S02]  /*0460*/  MUFU.RCP R8, UR4 ;  /* 0x0000000400087d08 */ /* 0x000e240008001000 */
[----:B0-----:R-:W-:-:S04]  /*0470*/  FFMA R11, R8, R9, 1 ;  /* 0x3f800000080b7423 */ /* 0x001fc80000000009 */
[----:B------:R-:W-:-:S04]  /*0480*/  FFMA R11, R8, R11, R8 ;  /* 0x0000000b080b7223 */ /* 0x000fc80000000008 */
[----:B------:R-:W-:-:S04]  /*0490*/  FFMA R6, R0, R11, RZ ;  /* 0x0000000b00067223 */ /* 0x000fc800000000ff */
[----:B------:R-:W-:-:S04]  /*04a0*/  FFMA R8, R9, R6, R0 ;  /* 0x0000000609087223 */ /* 0x000fc80000000000 */
[----:B------:R-:W-:-:S04]  /*04b0*/  FFMA R8, R11, R8, R6 ;  /* 0x000000080b087223 */ /* 0x000fc80000000006 */
[----:B------:R-:W-:-:S04]  /*04c0*/  FFMA R9, R9, R8, R0 ;  /* 0x0000000809097223 */ /* 0x000fc80000000000 */
[----:B------:R-:W-:-:S05]  /*04d0*/  FFMA R6, R11, R9, R8 ;  /* 0x000000090b067223 */ /* 0x000fca0000000008 */
[----:B------:R-:W-:-:S04]  /*04e0*/  SHF.R.U32.HI R0, RZ, 0x17, R6 ;  /* 0x00000017ff007819 */ /* 0x000fc80000011606 */
[----:B------:R-:W-:-:S05]  /*04f0*/  LOP3.LUT R0, R0, 0xff, RZ, 0xc0, !PT ;  /* 0x000000ff00007812 */ /* 0x000fca00078ec0ff */
[----:B------:R-:W-:-:S04]  /*0500*/  IMAD.IADD R10, R0, 0x1, R7 ;  /* 0x00000001000a7824 */ /* 0x000fc800078e0207 */
[----:B------:R-:W-:-:S05]  /*0510*/  VIADD R0, R10, 0xffffffff ;  /* 0xffffffff0a007836 */ /* 0x000fca0000000000 */
[----:B------:R-:W-:-:S13]  /*0520*/  ISETP.GE.U32.AND P0, PT, R0, 0xfe, PT ;  /* 0x000000fe0000780c */ /* 0x000fda0003f06070 */
[----:B------:R-:W-:Y:S05]  /*0530*/  @!P0 BRA `(.L_x_10) ;  /* 0x0000000000808947 */ /* 0x000fea0003800000 */
[----:B------:R-:W-:-:S13]  /*0540*/  ISETP.GT.AND P0, PT, R10, 0xfe, PT ;  /* 0x000000fe0a00780c */ /* 0x000fda0003f04270 */
[----:B------:R-:W-:Y:S05]  /*0550*/  @P0 BRA `(.L_x_11) ;  /* 0x00000000006c0947 */ /* 0x000fea0003800000 */
[----:B------:R-:W-:-:S13]  /*0560*/  ISETP.GE.AND P0, PT, R10, 0x1, PT ;  /* 0x000000010a00780c */ /* 0x000fda0003f06270 */
[----:B------:R-:W-:Y:S05]  /*0570*/  @P0 BRA `(.L_x_12) ;  /* 0x0000000000740947 */ /* 0x000fea0003800000 */
[----:B------:R-:W-:Y:S02]  /*0580*/  ISETP.GE.AND P0, PT, R10, -0x18, PT ;  /* 0xffffffe80a00780c */ /* 0x000fe40003f06270 */
[----:B------:R-:W-:-:S11]  /*0590*/  LOP3.LUT R6, R6, 0x80000000, RZ, 0xc0, !PT ;  /* 0x8000000006067812 */ /* 0x000fd600078ec0ff */
[----:B------:R-:W-:Y:S05]  /*05a0*/  @!P0 BRA `(.L_x_12) ;  /* 0x0000000000688947 */ /* 0x000fea0003800000 */
[CC--:B------:R-:W-:Y:S01]  /*05b0*/  FFMA.RZ R0, R11.reuse, R9.reuse, R8 ;  /* 0x000000090b007223 */ /* 0x0c0fe2000000c008 */
[----:B------:R-:W-:Y:S01]  /*05c0*/  IMAD.MOV R7, RZ, RZ, -R10 ;  /* 0x000000ffff077224 */ /* 0x000fe200078e0a0a */
[C---:B------:R-:W-:Y:S02]  /*05d0*/  ISETP.NE.AND P2, PT, R10.reuse, RZ, PT ;  /* 0x000000ff0a00720c */ /* 0x040fe40003f45270 */
[----:B------:R-:W-:Y:S02]  /*05e0*/  ISETP.NE.AND P1, PT, R10, RZ, PT ;  /* 0x000000ff0a00720c */ /* 0x000fe40003f25270 */
[----:B------:R-:W-:Y:S01]  /*05f0*/  LOP3.LUT R5, R0, 0x7fffff, RZ, 0xc0, !PT ;  /* 0x007fffff00057812 */ /* 0x000fe200078ec0ff */
[CCC-:B------:R-:W-:Y:S01]  /*0600*/  FFMA.RP R0, R11.reuse, R9.reuse, R8.reuse ;  /* 0x000000090b007223 */ /* 0x1c0fe20000008008 */
[----:B------:R-:W-:Y:S01]  /*0610*/  FFMA.RM R11, R11, R9, R8 ;  /* 0x000000090b0b7223 */ /* 0x000fe20000004008 */
[----:B------:R-:W-:Y:S01]  /*0620*/  VIADD R8, R10, 0x20 ;  /* 0x000000200a087836 */ /* 0x000fe20000000000 */
[----:B------:R-:W-:-:S03]  /*0630*/  LOP3.LUT R5, R5, 0x800000, RZ, 0xfc, !PT ;  /* 0x0080000005057812 */ /* 0x000fc600078efcff */
[----:B------:R-:W-:Y:S02]  /*0640*/  FSETP.NEU.FTZ.AND P0, PT, R0, R11, PT ;  /* 0x0000000b0000720b */ /* 0x000fe40003f1d000 */
[----:B------:R-:W-:Y:S02]  /*0650*/  SHF.L.U32 R8, R5, R8, RZ ;  /* 0x0000000805087219 */ /* 0x000fe400000006ff */
[----:B------:R-:W-:Y:S02]  /*0660*/  SEL R0, R7, RZ, P2 ;  /* 0x000000ff07007207 */ /* 0x000fe40001000000 */
[----:B------:R-:W-:Y:S02]  /*0670*/  ISETP.NE.AND P1, PT, R8, RZ, P1 ;  /* 0x000000ff0800720c */ /* 0x000fe40000f25270 */
[----:B------:R-:W-:Y:S02]  /*0680*/  SHF.R.U32.HI R0, RZ, R0, R5 ;  /* 0x00000000ff007219 */ /* 0x000fe40000011605 */
[----:B------:R-:W-:-:S02]  /*0690*/  PLOP3.LUT P0, PT, P0, P1, PT, 0xf8, 0x8f ;  /* 0x00000000008f781c */ /* 0x000fc40000703f70 */
[----:B------:R-:W-:Y:S02]  /*06a0*/  SHF.R.U32.HI R8, RZ, 0x1, R0 ;  /* 0x00000001ff087819 */ /* 0x000fe40000011600 */
[----:B------:R-:W-:-:S04]  /*06b0*/  SEL R5, RZ, 0x1, !P0 ;  /* 0x00000001ff057807 */ /* 0x000fc80004000000 */
[----:B------:R-:W-:-:S04]  /*06c0*/  LOP3.LUT R5, R5, 0x1, R8, 0xf8, !PT ;  /* 0x0000000105057812 */ /* 0x000fc800078ef808 */
[----:B------:R-:W-:-:S05]  /*06d0*/  LOP3.LUT R5, R5, R0, RZ, 0xc0, !PT ;  /* 0x0000000005057212 */ /* 0x000fca00078ec0ff */
[----:B------:R-:W-:-:S05]  /*06e0*/  IMAD.IADD R5, R8, 0x1, R5 ;  /* 0x0000000108057824 */ /* 0x000fca00078e0205 */
[----:B------:R-:W-:Y:S01]  /*06f0*/  LOP3.LUT R6, R5, R6, RZ, 0xfc, !PT ;  /* 0x0000000605067212 */ /* 0x000fe200078efcff */
[----:B------:R-:W-:Y:S06]  /*0700*/  BRA `(.L_x_12) ;  /* 0x0000000000107947 */ /* 0x000fec0003800000 */
.L_x_11:
[----:B------:R-:W-:-:S04]  /*0710*/  LOP3.LUT R6, R6, 0x80000000, RZ, 0xc0, !PT ;  /* 0x8000000006067812 */ /* 0x000fc800078ec0ff */
[----:B------:R-:W-:Y:S01]  /*0720*/  LOP3.LUT R6, R6, 0x7f800000, RZ, 0xfc, !PT ;  /* 0x7f80000006067812 */ /* 0x000fe200078efcff */
[----:B------:R-:W-:Y:S06]  /*0730*/  BRA `(.L_x_12) ;  /* 0x0000000000047947 */ /* 0x000fec0003800000 */
.L_x_10:
[----:B------:R-:W-:-:S07]  /*0740*/  IMAD R6, R7, 0x800000, R6 ;  /* 0x0080000007067824 */ /* 0x000fce00078e0206 */
.L_x_12:
[----:B------:R-:W-:Y:S05]  /*0750*/  BSYNC.RECONVERGENT B2 ;  /* 0x0000000000027941 */ /* 0x000fea0003800200 */
.L_x_9:
[----:B------:R-:W-:Y:S05]  /*0760*/  BRA `(.L_x_13) ;  /* 0x0000000000207947 */ /* 0x000fea0003800000 */
.L_x_8:
[----:B------:R-:W-:-:S04]  /*0770*/  LOP3.LUT R6, R7, 0x80000000, R6, 0x48, !PT ;  /* 0x8000000007067812 */ /* 0x000fc800078e4806 */
[----:B------:R-:W-:Y:S01]  /*0780*/  LOP3.LUT R6, R6, 0x7f800000, RZ, 0xfc, !PT ;  /* 0x7f80000006067812 */ /* 0x000fe200078efcff */
[----:B------:R-:W-:Y:S06]  /*0790*/  BRA `(.L_x_13) ;  /* 0x0000000000147947 */ /* 0x000fec0003800000 */
.L_x_7:
[----:B------:R-:W-:Y:S01]  /*07a0*/  LOP3.LUT R6, R7, 0x80000000, R6, 0x48, !PT ;  /* 0x8000000007067812 */ /* 0x000fe200078e4806 */
[----:B------:R-:W-:Y:S06]  /*07b0*/  BRA `(.L_x_13) ;  /* 0x00000000000c7947 */ /* 0x000fec0003800000 */
.L_x_6:
[----:B------:R-:W0:Y:S01]  /*07c0*/  MUFU.RSQ R6, -QNAN ;  /* 0xffc0000000067908 */ /* 0x000e220000001400 */
[----:B------:R-:W-:Y:S05]  /*07d0*/  BRA `(.L_x_13) ;  /* 0x0000000000047947 */ /* 0x000fea0003800000 */
.L_x_5:
[----:B------:R-:W-:-:S07]  /*07e0*/  FADD.FTZ R6, R0, 10 ;  /* 0x4120000000067421 */ /* 0x000fce0000010000 */
.L_x_13:
[----:B------:R-:W-:Y:S05]  /*07f0*/  BSYNC.RECONVERGENT B0 ;  /* 0x0000000000007941 */ /* 0x000fea0003800200 */
.L_x_2:
[----:B------:R-:W-:-:S04]  /*0800*/  IMAD.MOV.U32 R5, RZ, RZ, 0x0 ;  /* 0x00000000ff057424 */ /* 0x000fc800078e00ff */
[----:B0-----:R-:W-:Y:S05]  /*0810*/  RET.REL.NODEC R4 `(_Z6matrixPfS_ii) ;  /* 0xfffffff404f87950 */ /* 0x001fea0003c3ffff */
.L_x_14:
[----:B------:R-:W-:-:S00]  /*0820*/  BRA `(.L_x_14) ;  /* 0xfffffffc00fc7947 */ /* 0x000fc0000383ffff */
[----:B------:R-:W-:-:S00]  /*0830*/  NOP ;  /* 0x0000000000007918 */ /* 0x000fc00000000000 */
        /* <DEDUP_REMOVED lines=12> */
.L_x_15:


//--------------------- .nv.shared._Z6matrixPfS_ii --------------------------
	.section	.nv.shared._Z6matrixPfS_ii,"aw",@nobits
	.sectionflags	@""
	.align	16
	.zero		1024


//--------------------- .nv.shared.reserved.0     --------------------------
	.section	.nv.shared.reserved.0,"aw",@nobits
	.weak		__nv_reservedSMEM_offset_0_alias
	.size		__nv_reservedSMEM_offset_0_alias, 0, 64
	.other		__nv_reservedSMEM_offset_0_alias,@"STO_CUDA_RESERVED_SHARED STV_DEFAULT"
__nv_reservedSMEM_offset_0_alias:
	.zero		0
	.zero		64


//--------------------- .nv.constant0._Z6matrixPfS_ii --------------------------
	.section	.nv.constant0._Z6matrixPfS_ii,"a",@progbits
	.sectionflags	@""
	.align	4
.nv.constant0._Z6matrixPfS_ii:
	.zero		920


//--------------------- SYMBOLS --------------------------

	.type		.nv.reservedSmem.offset0,@object
	.size		.nv.reservedSmem.offset0,0x4
	.type		.nv.reservedSmem.cap,@object
	.size		.nv.reservedSmem.cap,0x4
